	.headerflags	@"EF_CUDA_TEXMODE_UNIFIED EF_CUDA_64BIT_ADDRESS EF_CUDA_SM86 EF_CUDA_VIRTUAL_SM(EF_CUDA_SM86)"
	.elftype	@"ET_EXEC"


//--------------------- .nv.info                  --------------------------
	.section	.nv.info,"",@"SHT_CUDA_INFO"
	.align	4


	//----- nvinfo : EIATTR_REGCOUNT
	.align		4
        /*0000*/ 	.byte	0x04, 0x2f
        /*0002*/ 	.short	(.L_3 - .L_2)
	.align		4
.L_2:
        /*0004*/ 	.word	index@(triton_)
        /*0008*/ 	.word	0x0000002c


	//----- nvinfo : EIATTR_MIN_STACK_SIZE
	.align		4
.L_3:
        /*000c*/ 	.byte	0x04, 0x12
        /*000e*/ 	.short	(.L_5 - .L_4)
	.align		4
.L_4:
        /*0010*/ 	.word	index@(triton_)
        /*0014*/ 	.word	0x00000000


	//----- nvinfo : EIATTR_FRAME_SIZE
	.align		4
.L_5:
        /*0018*/ 	.byte	0x04, 0x11
        /*001a*/ 	.short	(.L_7 - .L_6)
	.align		4
.L_6:
        /*001c*/ 	.word	index@(triton_)
        /*0020*/ 	.word	0x00000000


	//----- nvinfo : EIATTR_MIN_STACK_SIZE
	.align		4
.L_7:
        /*0024*/ 	.byte	0x04, 0x12
        /*0026*/ 	.short	(.L_9 - .L_8)
	.align		4
.L_8:
        /*0028*/ 	.word	index@(triton_)
        /*002c*/ 	.word	0x00000000
.L_9:


//--------------------- .nv.info.triton_          --------------------------
	.section	.nv.info.triton_,"",@"SHT_CUDA_INFO"
	.sectionflags	@""
	.align	4


	//----- nvinfo : EIATTR_CUDA_API_VERSION
	.align		4
        /*0000*/ 	.byte	0x04, 0x37
        /*0002*/ 	.short	(.L_11 - .L_10)
.L_10:
        /*0004*/ 	.word	0x0000007c


	//----- nvinfo : EIATTR_SW2861232_WAR
	.align		4
.L_11:
        /*0008*/ 	.byte	0x01, 0x35
	.zero		2


	//----- nvinfo : EIATTR_PARAM_CBANK
	.align		4
        /*000c*/ 	.byte	0x04, 0x0a
        /*000e*/ 	.short	(.L_13 - .L_12)
	.align		4
.L_12:
        /*0010*/ 	.word	index@(.nv.constant0.triton_)
        /*0014*/ 	.short	0x0160
        /*0016*/ 	.short	0x005c


	//----- nvinfo : EIATTR_CBANK_PARAM_SIZE
	.align		4
.L_13:
        /*0018*/ 	.byte	0x03, 0x19
        /*001a*/ 	.short	0x005c


	//----- nvinfo : EIATTR_KPARAM_INFO
	.align		4
        /*001c*/ 	.byte	0x04, 0x17
        /*001e*/ 	.short	(.L_15 - .L_14)
.L_14:
        /*0020*/ 	.word	0x00000000
        /*0024*/ 	.short	0x000b
        /*0026*/ 	.short	0x0058
        /*0028*/ 	.byte	0x00, 0xf0, 0x11, 0x00


	//----- nvinfo : EIATTR_KPARAM_INFO
	.align		4
.L_15:
        /*002c*/ 	.byte	0x04, 0x17
        /*002e*/ 	.short	(.L_17 - .L_16)
.L_16:
        /*0030*/ 	.word	0x00000000
        /*0034*/ 	.short	0x000a
        /*0036*/ 	.short	0x0050
        /*0038*/ 	.byte	0x00, 0xf0, 0x21, 0x00


	//----- nvinfo : EIATTR_KPARAM_INFO
	.align		4
.L_17:
        /*003c*/ 	.byte	0x04, 0x17
        /*003e*/ 	.short	(.L_19 - .L_18)
.L_18:
        /*0040*/ 	.word	0x00000000
        /*0044*/ 	.short	0x0009
        /*0046*/ 	.short	0x0048
        /*0048*/ 	.byte	0x00, 0xf0, 0x21, 0x00


	//----- nvinfo : EIATTR_KPARAM_INFO
	.align		4
.L_19:
        /*004c*/ 	.byte	0x04, 0x17
        /*004e*/ 	.short	(.L_21 - .L_20)
.L_20:
        /*0050*/ 	.word	0x00000000
        /*0054*/ 	.short	0x0008
        /*0056*/ 	.short	0x0040
        /*0058*/ 	.byte	0x00, 0xf0, 0x21, 0x00


	//----- nvinfo : EIATTR_KPARAM_INFO
	.align		4
.L_21:
        /*005c*/ 	.byte	0x04, 0x17
        /*005e*/ 	.short	(.L_23 - .L_22)
.L_22:
        /*0060*/ 	.word	0x00000000
        /*0064*/ 	.short	0x0007
        /*0066*/ 	.short	0x0038
        /*0068*/ 	.byte	0x00, 0xf0, 0x21, 0x00


	//----- nvinfo : EIATTR_KPARAM_INFO
	.align		4
.L_23:
        /*006c*/ 	.byte	0x04, 0x17
        /*006e*/ 	.short	(.L_25 - .L_24)
.L_24:
        /*0070*/ 	.word	0x00000000
        /*0074*/ 	.short	0x0006
        /*0076*/ 	.short	0x0030
        /*0078*/ 	.byte	0x00, 0xf0, 0x21, 0x00


	//----- nvinfo : EIATTR_KPARAM_INFO
	.align		4
.L_25:
        /*007c*/ 	.byte	0x04, 0x17
        /*007e*/ 	.short	(.L_27 - .L_26)
.L_26:
        /*0080*/ 	.word	0x00000000
        /*0084*/ 	.short	0x0005
        /*0086*/ 	.short	0x0028
        /*0088*/ 	.byte	0x00, 0xf0, 0x21, 0x00


	//----- nvinfo : EIATTR_KPARAM_INFO
	.align		4
.L_27:
        /*008c*/ 	.byte	0x04, 0x17
        /*008e*/ 	.short	(.L_29 - .L_28)
.L_28:
        /*0090*/ 	.word	0x00000000
        /*0094*/ 	.short	0x0004
        /*0096*/ 	.short	0x0020
        /*0098*/ 	.byte	0x00, 0xf0, 0x21, 0x00


	//----- nvinfo : EIATTR_KPARAM_INFO
	.align		4
.L_29:
        /*009c*/ 	.byte	0x04, 0x17
        /*009e*/ 	.short	(.L_31 - .L_30)
.L_30:
        /*00a0*/ 	.word	0x00000000
        /*00a4*/ 	.short	0x0003
        /*00a6*/ 	.short	0x0018
        /*00a8*/ 	.byte	0x00, 0xf0, 0x21, 0x00


	//----- nvinfo : EIATTR_KPARAM_INFO
	.align		4
.L_31:
        /*00ac*/ 	.byte	0x04, 0x17
        /*00ae*/ 	.short	(.L_33 - .L_32)
.L_32:
        /*00b0*/ 	.word	0x00000000
        /*00b4*/ 	.short	0x0002
        /*00b6*/ 	.short	0x0010
        /*00b8*/ 	.byte	0x00, 0xf0, 0x21, 0x00


	//----- nvinfo : EIATTR_KPARAM_INFO
	.align		4
.L_33:
        /*00bc*/ 	.byte	0x04, 0x17
        /*00be*/ 	.short	(.L_35 - .L_34)
.L_34:
        /*00c0*/ 	.word	0x00000000
        /*00c4*/ 	.short	0x0001
        /*00c6*/ 	.short	0x0008
        /*00c8*/ 	.byte	0x00, 0xf0, 0x21, 0x00


	//----- nvinfo : EIATTR_KPARAM_INFO
	.align		4
.L_35:
        /*00cc*/ 	.byte	0x04, 0x17
        /*00ce*/ 	.short	(.L_37 - .L_36)
.L_36:
        /*00d0*/ 	.word	0x00000000
        /*00d4*/ 	.short	0x0000
        /*00d6*/ 	.short	0x0000
        /*00d8*/ 	.byte	0x00, 0xf0, 0x21, 0x00


	//----- nvinfo : EIATTR_MAXREG_COUNT
	.align		4
.L_37:
        /*00dc*/ 	.byte	0x03, 0x1b
        /*00de*/ 	.short	0x00ff


	//----- nvinfo : EIATTR_EXIT_INSTR_OFFSETS
	.align		4
        /*00e0*/ 	.byte	0x04, 0x1c
        /*00e2*/ 	.short	(.L_39 - .L_38)


	//   ....[0]....
.L_38:
        /*00e4*/ 	.word	0x00000ae0


	//   ....[1]....
        /*00e8*/ 	.word	0x00000b10


	//----- nvinfo : EIATTR_REQNTID
	.align		4
.L_39:
        /*00ec*/ 	.byte	0x04, 0x10
        /*00ee*/ 	.short	(.L_41 - .L_40)
.L_40:
        /*00f0*/ 	.word	0x00000080
        /*00f4*/ 	.word	0x00000001
        /*00f8*/ 	.word	0x00000001
.L_41:


//--------------------- .nv.callgraph             --------------------------
	.section	.nv.callgraph,"",@"SHT_CUDA_CALLGRAPH"
	.align	4
	.sectionentsize	8
	.align		4
        /*0000*/ 	.word	0x00000000
	.align		4
        /*0004*/ 	.word	0xffffffff
	.align		4
        /*0008*/ 	.word	0x00000000
	.align		4
        /*000c*/ 	.word	0xfffffffe
	.align		4
        /*0010*/ 	.word	0x00000000
	.align		4
        /*0014*/ 	.word	0xfffffffd
	.align		4
        /*0018*/ 	.word	0x00000000
	.align		4
        /*001c*/ 	.word	0xfffffffc


//--------------------- .nv.rel.action            --------------------------
	.section	.nv.rel.action,"",@"SHT_CUDA_RELOCINFO"
	.align	8
	.sectionentsize	8
        /*0000*/ 	.byte	0x73, 0x00, 0x00, 0x00, 0x00, 0x00, 0x00, 0x00, 0x00, 0x00, 0x00, 0x11, 0x25, 0x00, 0x05, 0x36


//--------------------- .nv.constant4             --------------------------
	.section	.nv.constant4,"a",@progbits
	.align	8
	.align		8
.nv.constant4:
        /*0000*/ 	.dword	_$_str
	.align		8
        /*0008*/ 	.dword	_$_str_$_2


//--------------------- .nv.constant0.triton_     --------------------------
	.section	.nv.constant0.triton_,"a",@progbits
	.sectionflags	@""
	.align	4
.nv.constant0.triton_:
	.zero		444


//--------------------- .text.triton_             --------------------------
	.section	.text.triton_,"ax",@progbits
	.sectioninfo	@"SHI_REGISTERS=44"
	.align	128
        .global         triton_
        .type           triton_,@function
        .size           triton_,(.L_x_1 - triton_)
        .other          triton_,@"STO_CUDA_ENTRY STV_DEFAULT"
triton_:
.text.triton_:
[----:B------:R-:W-:Y:S02]  /*0000*/  MOV R1, c[0x0][0x28] ;  /* 0x00000a0000017a02 */ /* 0x000fe40000000f00 */
[----:B------:R-:W0:Y:S01]  /*0010*/  S2R R0, SR_TID.X ;  /* 0x0000000000007919 */ /* 0x000e220000002100 */
[----:B------:R-:W-:Y:S01]  /*0020*/  MOV R8, 0x4 ;  /* 0x0000000400087802 */ /* 0x000fe20000000f00 */
[----:B------:R-:W-:Y:S01]  /*0030*/  CS2R R6, SRZ ;  /* 0x0000000000067805 */ /* 0x000fe2000001ff00 */
[----:B------:R-:W-:Y:S01]  /*0040*/  ULDC.64 UR4, c[0x0][0x118] ;  /* 0x0000460000047ab9 */ /* 0x000fe20000000a00 */
[----:B------:R-:W1:Y:S01]  /*0050*/  S2R R5, SR_CTAID.X ;  /* 0x0000000000057919 */ /* 0x000e620000002500 */
[----:B0-----:R-:W-:Y:S02]  /*0060*/  SHF.L.U32 R0, R0, 0x2, RZ ;  /* 0x0000000200007819 */ /* 0x001fe400000006ff */
[----:B-1----:R-:W-:Y:S02]  /*0070*/  SHF.R.S32.HI R3, RZ, 0x16, R5 ;  /* 0x00000016ff037819 */ /* 0x002fe40000011405 */
[----:B------:R-:W-:Y:S02]  /*0080*/  LOP3.LUT R0, R0, 0x1fc, RZ, 0xc0, !PT ;  /* 0x000001fc00007812 */ /* 0x000fe400078ec0ff */
[----:B------:R-:W-:-:S02]  /*0090*/  SGXT R3, R3, 0x1 ;  /* 0x000000010303781a */ /* 0x000fc40000000200 */
[----:B------:R-:W-:Y:S02]  /*00a0*/  LEA R0, R5, R0, 0x9 ;  /* 0x0000000005007211 */ /* 0x000fe400078e48ff */
[----:B------:R-:W-:Y:S02]  /*00b0*/  CS2R R4, SRZ ;  /* 0x0000000000047805 */ /* 0x000fe4000001ff00 */
[----:B------:R-:W-:Y:S02]  /*00c0*/  LEA.HI R3, R3, R0, RZ, 0x8 ;  /* 0x0000000003037211 */ /* 0x000fe400078f40ff */
[----:B------:R-:W-:Y:S02]  /*00d0*/  ISETP.GE.AND P0, PT, R0, 0xc400, PT ;  /* 0x0000c4000000780c */ /* 0x000fe40003f06270 */
[----:B------:R-:W-:-:S04]  /*00e0*/  LOP3.LUT R3, R3, 0xffffff00, RZ, 0xc0, !PT ;  /* 0xffffff0003037812 */ /* 0x000fc800078ec0ff */
[----:B------:R-:W-:-:S05]  /*00f0*/  IADD3 R3, R0, -R3, RZ ;  /* 0x8000000300037210 */ /* 0x000fca0007ffe0ff */
[----:B------:R-:W-:-:S05]  /*0100*/  IMAD.WIDE R14, R3, R8, c[0x0][0x178] ;  /* 0x00005e00030e7625 */ /* 0x000fca00078e0208 */
[----:B------:R0:W2:Y:S01]  /*0110*/  @!P0 LDG.E.EL.128 R4, [R14.64] ;  /* 0x000000040e048981 */ /* 0x0000a2000c2e1d00 */
[----:B------:R-:W-:Y:S01]  /*0120*/  CS2R R36, SRZ ;  /* 0x0000000000247805 */ /* 0x000fe2000001ff00 */
[----:B------:R-:W-:Y:S01]  /*0130*/  CS2R R38, SRZ ;  /* 0x0000000000267805 */ /* 0x000fe2000001ff00 */
[----:B------:R-:W-:Y:S01]  /*0140*/  CS2R R24, SRZ ;  /* 0x0000000000187805 */ /* 0x000fe2000001ff00 */
[----:B------:R-:W-:Y:S01]  /*0150*/  CS2R R26, SRZ ;  /* 0x00000000001a7805 */ /* 0x000fe2000001ff00 */
[----:B------:R-:W-:-:S04]  /*0160*/  IMAD.WIDE R10, R0, R8, c[0x0][0x168] ;  /* 0x00005a00000a7625 */ /* 0x000fc800078e0208 */
[CC--:B------:R-:W-:Y:S01]  /*0170*/  IMAD.WIDE R12, R3.reuse, R8.reuse, c[0x0][0x170] ;  /* 0x00005c00030c7625 */ /* 0x0c0fe200078e0208 */
[----:B------:R1:W3:Y:S04]  /*0180*/  @!P0 LDG.E.128 R36, [R10.64] ;  /* 0x000000040a248981 */ /* 0x0002e8000c1e1d00 */
[----:B------:R4:W3:Y:S01]  /*0190*/  @!P0 LDG.E.EL.128 R24, [R12.64] ;  /* 0x000000040c188981 */ /* 0x0008e2000c2e1d00 */
[----:B------:R-:W-:Y:S01]  /*01a0*/  CS2R R28, SRZ ;  /* 0x00000000001c7805 */ /* 0x000fe2000001ff00 */
[----:B------:R-:W-:Y:S01]  /*01b0*/  CS2R R30, SRZ ;  /* 0x00000000001e7805 */ /* 0x000fe2000001ff00 */
[----:B------:R-:W-:Y:S01]  /*01c0*/  CS2R R32, SRZ ;  /* 0x0000000000207805 */ /* 0x000fe2000001ff00 */
[----:B------:R-:W-:Y:S01]  /*01d0*/  CS2R R34, SRZ ;  /* 0x0000000000227805 */ /* 0x000fe2000001ff00 */
[----:B0-----:R-:W-:-:S04]  /*01e0*/  IMAD.WIDE R14, R3, R8, c[0x0][0x180] ;  /* 0x00006000030e7625 */ /* 0x001fc800078e0208 */
[-C--:B-1----:R-:W-:Y:S01]  /*01f0*/  IMAD.WIDE R10, R3, R8.reuse, c[0x0][0x188] ;  /* 0x00006200030a7625 */ /* 0x082fe200078e0208 */
[----:B------:R0:W5:Y:S04]  /*0200*/  @!P0 LDG.E.EL.128 R28, [R14.64] ;  /* 0x000000040e1c8981 */ /* 0x000168000c2e1d00 */
[----:B------:R1:W5:Y:S01]  /*0210*/  @!P0 LDG.E.EL.128 R32, [R10.64] ;  /* 0x000000040a208981 */ /* 0x000362000c2e1d00 */
[----:B------:R-:W-:Y:S01]  /*0220*/  MOV R2, 0x3e800000 ;  /* 0x3e80000000027802 */ /* 0x000fe20000000f00 */
[----:B------:R-:W-:Y:S01]  /*0230*/  CS2R R22, SRZ ;  /* 0x0000000000167805 */ /* 0x000fe2000001ff00 */
[----:B----4-:R-:W-:Y:S01]  /*0240*/  CS2R R12, SRZ ;  /* 0x00000000000c7805 */ /* 0x010fe2000001ff00 */
[----:B------:R-:W-:Y:S01]  /*0250*/  CS2R R16, SRZ ;  /* 0x0000000000107805 */ /* 0x000fe2000001ff00 */
[----:B------:R-:W-:Y:S01]  /*0260*/  CS2R R18, SRZ ;  /* 0x0000000000127805 */ /* 0x000fe2000001ff00 */
[----:B0-----:R-:W-:Y:S01]  /*0270*/  CS2R R14, SRZ ;  /* 0x00000000000e7805 */ /* 0x001fe2000001ff00 */
[----:B------:R-:W-:Y:S01]  /*0280*/  IMAD.WIDE R40, R0, R8, c[0x0][0x190] ;  /* 0x0000640000287625 */ /* 0x000fe200078e0208 */
[----:B-1----:R-:W-:-:S04]  /*0290*/  MOV R10, 0x4 ;  /* 0x00000004000a7802 */ /* 0x002fc80000000f00 */
[----:B------:R-:W4:Y:S01]  /*02a0*/  @!P0 LDG.E.128 R12, [R40.64] ;  /* 0x00000004280c8981 */ /* 0x000f22000c1e1d00 */
[----:B--2---:R-:W-:Y:S01]  /*02b0*/  FADD R4, R4, 9.9999997473787516356e-06 ;  /* 0x3727c5ac04047421 */ /* 0x004fe20000000000 */
[----:B------:R-:W-:-:S03]  /*02c0*/  FADD R5, R5, 9.9999997473787516356e-06 ;  /* 0x3727c5ac05057421 */ /* 0x000fc60000000000 */
[----:B------:R-:W0:Y:S08]  /*02d0*/  MUFU.SQRT R9, R4 ;  /* 0x0000000400097308 */ /* 0x000e300000002000 */
[----:B------:R3:W1:Y:S01]  /*02e0*/  MUFU.SQRT R20, R5 ;  /* 0x0000000500147308 */ /* 0x0006620000002000 */
[C---:B0-----:R-:W-:Y:S01]  /*02f0*/  FSETP.GT.AND P1, PT, R9.reuse, 8.50705917302346158658e+37, PT ;  /* 0x7e8000000900780b */ /* 0x041fe20003f24000 */
[----:B---3--:R-:W-:Y:S01]  /*0300*/  FADD R5, -R24, R36 ;  /* 0x0000002418057221 */ /* 0x008fe20000000100 */
[----:B------:R-:W-:-:S02]  /*0310*/  FSETP.GEU.AND P3, PT, R9, 1.175494350822287508e-38, PT ;  /* 0x008000000900780b */ /* 0x000fc40003f6e000 */
[----:B------:R-:W-:Y:S02]  /*0320*/  FSEL R4, R2, 1, P1 ;  /* 0x3f80000002047808 */ /* 0x000fe40000800000 */
[C---:B-1----:R-:W-:Y:S02]  /*0330*/  FSETP.GT.AND P2, PT, R20.reuse, 8.50705917302346158658e+37, PT ;  /* 0x7e8000001400780b */ /* 0x042fe40003f44000 */
[----:B------:R-:W-:-:S05]  /*0340*/  FSETP.GEU.AND P4, PT, R20, 1.175494350822287508e-38, PT ;  /* 0x008000001400780b */ /* 0x000fca0003f8e000 */
[----:B------:R-:W-:Y:S02]  /*0350*/  @P1 FMUL R9, R9, 0.25 ;  /* 0x3e80000009091820 */ /* 0x000fe40000400000 */
[----:B------:R-:W-:Y:S02]  /*0360*/  @!P3 FMUL R4, R4, 16777216 ;  /* 0x4b8000000404b820 */ /* 0x000fe40000400000 */
[----:B------:R-:W-:Y:S02]  /*0370*/  @!P3 FMUL R9, R9, 16777216 ;  /* 0x4b8000000909b820 */ /* 0x000fe40000400000 */
[----:B------:R-:W-:-:S04]  /*0380*/  @P2 FMUL R20, R20, 0.25 ;  /* 0x3e80000014142820 */ /* 0x000fc80000400000 */
[----:B------:R-:W0:Y:S01]  /*0390*/  MUFU.RCP R9, R9 ;  /* 0x0000000900097308 */ /* 0x000e220000001000 */
[----:B------:R-:W-:-:S07]  /*03a0*/  @!P4 FMUL R20, R20, 16777216 ;  /* 0x4b8000001414c820 */ /* 0x000fce0000400000 */
[----:B------:R1:W2:Y:S01]  /*03b0*/  MUFU.RCP R11, R20 ;  /* 0x00000014000b7308 */ /* 0x0002a20000001000 */
[----:B0-----:R-:W-:Y:S01]  /*03c0*/  FMUL R4, R9, R4 ;  /* 0x0000000409047220 */ /* 0x001fe20000400000 */
[----:B-1----:R-:W-:Y:S01]  /*03d0*/  CS2R R20, SRZ ;  /* 0x0000000000147805 */ /* 0x002fe2000001ff00 */
[----:B------:R-:W-:Y:S02]  /*03e0*/  IMAD.WIDE R8, R3, R8, c[0x0][0x198] ;  /* 0x0000660003087625 */ /* 0x000fe400078e0208 */
[----:B------:R-:W-:Y:S01]  /*03f0*/  FMUL R5, R4, R5 ;  /* 0x0000000504057220 */ /* 0x000fe20000400000 */
[----:B------:R-:W-:Y:S02]  /*0400*/  FSEL R4, R2, 1, P2 ;  /* 0x3f80000002047808 */ /* 0x000fe40001000000 */
[----:B------:R0:W4:Y:S01]  /*0410*/  @!P0 LDG.E.EL.128 R16, [R8.64] ;  /* 0x0000000408108981 */ /* 0x000122000c2e1d00 */
[----:B-----5:R-:W-:Y:S02]  /*0420*/  FFMA R28, R5, R28, R32 ;  /* 0x0000001c051c7223 */ /* 0x020fe40000000020 */
[----:B------:R-:W-:-:S04]  /*0430*/  @!P4 FMUL R4, R4, 16777216 ;  /* 0x4b8000000404c820 */ /* 0x000fc80000400000 */
[----:B--2---:R-:W-:Y:S01]  /*0440*/  FMUL R11, R11, R4 ;  /* 0x000000040b0b7220 */ /* 0x004fe20000400000 */
[----:B------:R-:W-:-:S05]  /*0450*/  IMAD.WIDE R4, R3, R10, c[0x0][0x1a0] ;  /* 0x0000680003047625 */ /* 0x000fca00078e020a */
[----:B------:R1:W2:Y:S01]  /*0460*/  @!P0 LDG.E.EL.128 R20, [R4.64] ;  /* 0x0000000404148981 */ /* 0x0002a2000c2e1d00 */
[----:B------:R-:W-:-:S04]  /*0470*/  FADD R6, R6, 9.9999997473787516356e-06 ;  /* 0x3727c5ac06067421 */ /* 0x000fc80000000000 */
[----:B------:R-:W3:Y:S01]  /*0480*/  MUFU.SQRT R24, R6 ;  /* 0x0000000600187308 */ /* 0x000ee20000002000 */
[----:B------:R-:W-:-:S07]  /*0490*/  FADD R7, R7, 9.9999997473787516356e-06 ;  /* 0x3727c5ac07077421 */ /* 0x000fce0000000000 */
[----:B0-----:R-:W0:Y:S01]  /*04a0*/  MUFU.SQRT R8, R7 ;  /* 0x0000000700087308 */ /* 0x001e220000002000 */
[C---:B---3--:R-:W-:Y:S02]  /*04b0*/  FSETP.GT.AND P1, PT, R24.reuse, 8.50705917302346158658e+37, PT ;  /* 0x7e8000001800780b */ /* 0x048fe40003f24000 */
[----:B------:R-:W-:Y:S01]  /*04c0*/  FSETP.GEU.AND P3, PT, R24, 1.175494350822287508e-38, PT ;  /* 0x008000001800780b */ /* 0x000fe20003f6e000 */
[----:B------:R-:W-:-:S04]  /*04d0*/  FADD R6, -R25, R37 ;  /* 0x0000002519067221 */ /* 0x000fc80000000100 */
[----:B------:R-:W-:-:S06]  /*04e0*/  FMUL R32, R11, R6 ;  /* 0x000000060b207220 */ /* 0x000fcc0000400000 */
[----:B------:R-:W-:-:S04]  /*04f0*/  @P1 FMUL R24, R24, 0.25 ;  /* 0x3e80000018181820 */ /* 0x000fc80000400000 */
[----:B------:R-:W-:Y:S01]  /*0500*/  @!P3 FMUL R24, R24, 16777216 ;  /* 0x4b8000001818b820 */ /* 0x000fe20000400000 */
[----:B0-----:R-:W-:Y:S01]  /*0510*/  FSETP.GT.AND P2, PT, R8, 8.50705917302346158658e+37, PT ;  /* 0x7e8000000800780b */ /* 0x001fe20003f44000 */
[----:B------:R-:W-:Y:S02]  /*0520*/  FFMA R29, R32, R29, R33 ;  /* 0x0000001d201d7223 */ /* 0x000fe40000000021 */
[----:B-1----:R-:W-:Y:S01]  /*0530*/  MUFU.RCP R5, R24 ;  /* 0x0000001800057308 */ /* 0x002fe20000001000 */
[----:B------:R-:W-:Y:S02]  /*0540*/  FSETP.GEU.AND P4, PT, R8, 1.175494350822287508e-38, PT ;  /* 0x008000000800780b */ /* 0x000fe40003f8e000 */
[C---:B------:R-:W-:Y:S02]  /*0550*/  FSEL R6, R2.reuse, 1, P1 ;  /* 0x3f80000002067808 */ /* 0x040fe40000800000 */
[----:B------:R-:W-:-:S05]  /*0560*/  FSEL R7, R2, 1, P2 ;  /* 0x3f80000002077808 */ /* 0x000fca0001000000 */
[----:B------:R-:W-:Y:S01]  /*0570*/  @P2 FMUL R8, R8, 0.25 ;  /* 0x3e80000008082820 */ /* 0x000fe20000400000 */
[----:B------:R-:W-:-:S03]  /*0580*/  @!P3 FMUL R6, R6, 16777216 ;  /* 0x4b8000000606b820 */ /* 0x000fc60000400000 */
[----:B------:R-:W-:Y:S01]  /*0590*/  @!P4 FMUL R8, R8, 16777216 ;  /* 0x4b8000000808c820 */ /* 0x000fe20000400000 */
[----:B------:R-:W-:-:S03]  /*05a0*/  @!P4 FMUL R7, R7, 16777216 ;  /* 0x4b8000000707c820 */ /* 0x000fc60000400000 */
[----:B------:R-:W-:Y:S01]  /*05b0*/  MUFU.RCP R4, R8 ;  /* 0x0000000800047308 */ /* 0x000fe20000001000 */
[----:B--2---:R-:W-:Y:S01]  /*05c0*/  FADD R25, R21, 9.9999997473787516356e-06 ;  /* 0x3727c5ac15197421 */ /* 0x004fe20000000000 */
[----:B------:R-:W-:Y:S01]  /*05d0*/  FADD R9, R20, 9.9999997473787516356e-06 ;  /* 0x3727c5ac14097421 */ /* 0x000fe20000000000 */
[----:B------:R-:W-:-:S05]  /*05e0*/  FADD R22, R22, 9.9999997473787516356e-06 ;  /* 0x3727c5ac16167421 */ /* 0x000fca0000000000 */
[----:B------:R-:W0:Y:S08]  /*05f0*/  MUFU.SQRT R24, R25 ;  /* 0x0000001900187308 */ /* 0x000e300000002000 */
[----:B------:R-:W1:Y:S08]  /*0600*/  MUFU.SQRT R11, R9 ;  /* 0x00000009000b7308 */ /* 0x000e700000002000 */
[----:B------:R-:W2:Y:S01]  /*0610*/  MUFU.SQRT R32, R22 ;  /* 0x0000001600207308 */ /* 0x000ea20000002000 */
[----:B0-----:R-:W-:-:S02]  /*0620*/  FSETP.GT.AND P2, PT, R24, 8.50705917302346158658e+37, PT ;  /* 0x7e8000001800780b */ /* 0x001fc40003f44000 */
[----:B------:R-:W-:Y:S02]  /*0630*/  FSETP.GEU.AND P5, PT, R24, 1.175494350822287508e-38, PT ;  /* 0x008000001800780b */ /* 0x000fe40003fae000 */
[C---:B-1----:R-:W-:Y:S02]  /*0640*/  FSETP.GT.AND P1, PT, R11.reuse, 8.50705917302346158658e+37, PT ;  /* 0x7e8000000b00780b */ /* 0x042fe40003f24000 */
[----:B------:R-:W-:Y:S02]  /*0650*/  FSETP.GEU.AND P4, PT, R11, 1.175494350822287508e-38, PT ;  /* 0x008000000b00780b */ /* 0x000fe40003f8e000 */
[C---:B--2---:R-:W-:Y:S02]  /*0660*/  FSETP.GT.AND P3, PT, R32.reuse, 8.50705917302346158658e+37, PT ;  /* 0x7e8000002000780b */ /* 0x044fe40003f64000 */
[----:B------:R-:W-:-:S03]  /*0670*/  FSETP.GEU.AND P6, PT, R32, 1.175494350822287508e-38, PT ;  /* 0x008000002000780b */ /* 0x000fc60003fce000 */
[----:B------:R-:W-:-:S04]  /*0680*/  @P2 FMUL R24, R24, 0.25 ;  /* 0x3e80000018182820 */ /* 0x000fc80000400000 */
[----:B------:R-:W-:Y:S01]  /*0690*/  @P1 FMUL R11, R11, 0.25 ;  /* 0x3e8000000b0b1820 */ /* 0x000fe20000400000 */
[----:B------:R-:W-:-:S03]  /*06a0*/  @!P5 FMUL R24, R24, 16777216 ;  /* 0x4b8000001818d820 */ /* 0x000fc60000400000 */
[----:B------:R-:W-:Y:S01]  /*06b0*/  @!P4 FMUL R11, R11, 16777216 ;  /* 0x4b8000000b0bc820 */ /* 0x000fe20000400000 */
[----:B------:R-:W-:Y:S01]  /*06c0*/  @P3 FMUL R32, R32, 0.25 ;  /* 0x3e80000020203820 */ /* 0x000fe20000400000 */
[----:B------:R-:W-:-:S03]  /*06d0*/  FMUL R21, R5, R6 ;  /* 0x0000000605157220 */ /* 0x000fc60000400000 */
[----:B------:R-:W-:Y:S01]  /*06e0*/  @!P6 FMUL R32, R32, 16777216 ;  /* 0x4b8000002020e820 */ /* 0x000fe20000400000 */
[----:B------:R-:W-:Y:S01]  /*06f0*/  FMUL R20, R4, R7 ;  /* 0x0000000704147220 */ /* 0x000fe20000400000 */
[----:B------:R0:W1:Y:S01]  /*0700*/  MUFU.RCP R25, R11 ;  /* 0x0000000b00197308 */ /* 0x0000620000001000 */
[----:B------:R-:W-:Y:S01]  /*0710*/  CS2R R4, SRZ ;  /* 0x0000000000047805 */ /* 0x000fe2000001ff00 */
[----:B------:R-:W-:Y:S01]  /*0720*/  CS2R R6, SRZ ;  /* 0x0000000000067805 */ /* 0x000fe2000001ff00 */
[----:B------:R-:W-:-:S05]  /*0730*/  IMAD.WIDE R8, R3, R10, c[0x0][0x1a8] ;  /* 0x00006a0003087625 */ /* 0x000fca00078e020a */
[----:B------:R-:W2:Y:S01]  /*0740*/  MUFU.RCP R24, R24 ;  /* 0x0000001800187308 */ /* 0x000ea20000001000 */
[----:B------:R3:W5:Y:S07]  /*0750*/  @!P0 LDG.E.EL.128 R4, [R8.64] ;  /* 0x0000000408048981 */ /* 0x00076e000c2e1d00 */
[----:B------:R-:W2:Y:S01]  /*0760*/  MUFU.RCP R22, R32 ;  /* 0x0000002000167308 */ /* 0x000ea20000001000 */
[C---:B0-----:R-:W-:Y:S02]  /*0770*/  FSEL R11, R2.reuse, 1, P3 ;  /* 0x3f800000020b7808 */ /* 0x041fe40001800000 */
[----:B---3--:R-:W-:-:S02]  /*0780*/  FSEL R8, R2, 1, P1 ;  /* 0x3f80000002087808 */ /* 0x008fc40000800000 */
[----:B------:R-:W-:Y:S01]  /*0790*/  FSEL R9, R2, 1, P2 ;  /* 0x3f80000002097808 */ /* 0x000fe20001000000 */
[----:B------:R-:W-:Y:S02]  /*07a0*/  @!P6 FMUL R11, R11, 16777216 ;  /* 0x4b8000000b0be820 */ /* 0x000fe40000400000 */
[----:B------:R-:W-:Y:S02]  /*07b0*/  @!P4 FMUL R8, R8, 16777216 ;  /* 0x4b8000000808c820 */ /* 0x000fe40000400000 */
[----:B------:R-:W-:Y:S01]  /*07c0*/  @!P5 FMUL R9, R9, 16777216 ;  /* 0x4b8000000909d820 */ /* 0x000fe20000400000 */
[----:B----4-:R-:W-:Y:S01]  /*07d0*/  FADD R16, -R16, R12 ;  /* 0x0000000c10107221 */ /* 0x010fe20000000100 */
[----:B------:R-:W-:Y:S01]  /*07e0*/  FADD R17, -R17, R13 ;  /* 0x0000000d11117221 */ /* 0x000fe20000000100 */
[----:B-1----:R-:W-:Y:S01]  /*07f0*/  FMUL R25, R25, R8 ;  /* 0x0000000819197220 */ /* 0x002fe20000400000 */
[----:B--2---:R-:W-:Y:S01]  /*0800*/  FMUL R24, R24, R9 ;  /* 0x0000000918187220 */ /* 0x004fe20000400000 */
[----:B------:R-:W-:Y:S01]  /*0810*/  IMAD.WIDE R12, R3, R10, c[0x0][0x1b0] ;  /* 0x00006c00030c7625 */ /* 0x000fe200078e020a */
[----:B------:R-:W-:Y:S01]  /*0820*/  FMUL R22, R22, R11 ;  /* 0x0000000b16167220 */ /* 0x000fe20000400000 */
[----:B------:R-:W-:Y:S01]  /*0830*/  CS2R R8, SRZ ;  /* 0x0000000000087805 */ /* 0x000fe2000001ff00 */
[----:B------:R-:W-:-:S06]  /*0840*/  CS2R R10, SRZ ;  /* 0x00000000000a7805 */ /* 0x000fcc000001ff00 */
[----:B------:R0:W5:Y:S01]  /*0850*/  @!P0 LDG.E.EL.128 R8, [R12.64] ;  /* 0x000000040c088981 */ /* 0x000162000c2e1d00 */
[----:B------:R-:W-:-:S04]  /*0860*/  FADD R23, R23, 9.9999997473787516356e-06 ;  /* 0x3727c5ac17177421 */ /* 0x000fc80000000000 */
[----:B------:R-:W1:Y:S02]  /*0870*/  MUFU.SQRT R3, R23 ;  /* 0x0000001700037308 */ /* 0x000e640000002000 */
[C---:B-1----:R-:W-:Y:S02]  /*0880*/  FSETP.GT.AND P1, PT, R3.reuse, 8.50705917302346158658e+37, PT ;  /* 0x7e8000000300780b */ /* 0x042fe40003f24000 */
[----:B------:R-:W-:-:S11]  /*0890*/  FSETP.GEU.AND P2, PT, R3, 1.175494350822287508e-38, PT ;  /* 0x008000000300780b */ /* 0x000fd60003f4e000 */
[----:B------:R-:W-:-:S04]  /*08a0*/  @P1 FMUL R3, R3, 0.25 ;  /* 0x3e80000003031820 */ /* 0x000fc80000400000 */
[----:B------:R-:W-:-:S06]  /*08b0*/  @!P2 FMUL R3, R3, 16777216 ;  /* 0x4b8000000303a820 */ /* 0x000fcc0000400000 */
[----:B------:R-:W1:Y:S01]  /*08c0*/  MUFU.RCP R3, R3 ;  /* 0x0000000300037308 */ /* 0x000e620000001000 */
[----:B------:R-:W-:Y:S01]  /*08d0*/  FSEL R2, R2, 1, P1 ;  /* 0x3f80000002027808 */ /* 0x000fe20000800000 */
[----:B------:R-:W-:-:S04]  /*08e0*/  FADD R26, -R26, R38 ;  /* 0x000000261a1a7221 */ /* 0x000fc80000000100 */
[----:B------:R-:W-:Y:S01]  /*08f0*/  @!P2 FMUL R2, R2, 16777216 ;  /* 0x4b8000000202a820 */ /* 0x000fe20000400000 */
[----:B------:R-:W-:Y:S01]  /*0900*/  FADD R27, -R27, R39 ;  /* 0x000000271b1b7221 */ /* 0x000fe20000000100 */
[----:B0-----:R-:W-:Y:S01]  /*0910*/  FADD R13, -R18, R14 ;  /* 0x0000000e120d7221 */ /* 0x001fe20000000100 */
[----:B------:R-:W-:Y:S01]  /*0920*/  FADD R15, -R19, R15 ;  /* 0x0000000f130f7221 */ /* 0x000fe20000000100 */
[----:B------:R-:W-:Y:S01]  /*0930*/  FMUL R21, R21, R26 ;  /* 0x0000001a15157220 */ /* 0x000fe20000400000 */
[----:B------:R-:W-:Y:S01]  /*0940*/  FMUL R20, R20, R27 ;  /* 0x0000001b14147220 */ /* 0x000fe20000400000 */
[----:B------:R-:W-:Y:S01]  /*0950*/  FMUL R25, R25, R16 ;  /* 0x0000001019197220 */ /* 0x000fe20000400000 */
[----:B-1----:R-:W-:Y:S01]  /*0960*/  FMUL R2, R3, R2 ;  /* 0x0000000203027220 */ /* 0x002fe20000400000 */
[----:B------:R-:W-:Y:S01]  /*0970*/  FMUL R24, R24, R17 ;  /* 0x0000001118187220 */ /* 0x000fe20000400000 */
[----:B------:R-:W-:Y:S02]  /*0980*/  FMUL R13, R22, R13 ;  /* 0x0000000d160d7220 */ /* 0x000fe40000400000 */
[----:B------:R-:W-:Y:S01]  /*0990*/  FMUL R2, R2, R15 ;  /* 0x0000000f02027220 */ /* 0x000fe20000400000 */
[----:B------:R-:W-:Y:S01]  /*09a0*/  FFMA R30, R21, R30, R34 ;  /* 0x0000001e151e7223 */ /* 0x000fe20000000022 */
[----:B------:R-:W-:Y:S01]  /*09b0*/  FFMA R20, R20, R31, R35 ;  /* 0x0000001f14147223 */ /* 0x000fe20000000023 */
[----:B------:R-:W-:Y:S01]  /*09c0*/  MOV R3, 0x4 ;  /* 0x0000000400037802 */ /* 0x000fe20000000f00 */
[----:B-----5:R-:W-:Y:S01]  /*09d0*/  FFMA R25, R25, R4, R8 ;  /* 0x0000000419197223 */ /* 0x020fe20000000008 */
[----:B------:R-:W-:Y:S01]  /*09e0*/  FFMA R24, R24, R5, R9 ;  /* 0x0000000518187223 */ /* 0x000fe20000000009 */
[----:B------:R-:W-:Y:S01]  /*09f0*/  FFMA R13, R13, R6, R10 ;  /* 0x000000060d0d7223 */ /* 0x000fe2000000000a */
[----:B------:R-:W-:-:S02]  /*0a00*/  FFMA R7, R2, R7, R11 ;  /* 0x0000000702077223 */ /* 0x000fc4000000000b */
[C---:B------:R-:W-:Y:S01]  /*0a10*/  FSETP.GEU.AND P1, PT, R28.reuse, -R25, PT ;  /* 0x800000191c00720b */ /* 0x040fe20003f2e000 */
[----:B------:R-:W-:Y:S01]  /*0a20*/  FADD R25, R28, R25 ;  /* 0x000000191c197221 */ /* 0x000fe20000000000 */
[C---:B------:R-:W-:Y:S01]  /*0a30*/  FSETP.GEU.AND P2, PT, R29.reuse, -R24, PT ;  /* 0x800000181d00720b */ /* 0x040fe20003f4e000 */
[----:B------:R-:W-:Y:S01]  /*0a40*/  FADD R24, R29, R24 ;  /* 0x000000181d187221 */ /* 0x000fe20000000000 */
[C---:B------:R-:W-:Y:S01]  /*0a50*/  FSETP.GEU.AND P3, PT, R30.reuse, -R13, PT ;  /* 0x8000000d1e00720b */ /* 0x040fe20003f6e000 */
[----:B------:R-:W-:Y:S01]  /*0a60*/  FADD R13, R30, R13 ;  /* 0x0000000d1e0d7221 */ /* 0x000fe20000000000 */
[C---:B------:R-:W-:Y:S01]  /*0a70*/  FSETP.GEU.AND P4, PT, R20.reuse, -R7, PT ;  /* 0x800000071400720b */ /* 0x040fe20003f8e000 */
[----:B------:R-:W-:Y:S01]  /*0a80*/  FADD R7, R20, R7 ;  /* 0x0000000714077221 */ /* 0x000fe20000000000 */
[----:B------:R-:W-:Y:S01]  /*0a90*/  IMAD.WIDE R2, R0, R3, c[0x0][0x160] ;  /* 0x0000580000027625 */ /* 0x000fe200078e0203 */
[----:B------:R-:W-:Y:S02]  /*0aa0*/  FSEL R4, R25, RZ, P1 ;  /* 0x000000ff19047208 */ /* 0x000fe40000800000 */
[----:B------:R-:W-:-:S02]  /*0ab0*/  FSEL R5, R24, RZ, P2 ;  /* 0x000000ff18057208 */ /* 0x000fc40001000000 */
[----:B------:R-:W-:Y:S02]  /*0ac0*/  FSEL R6, R13, RZ, P3 ;  /* 0x000000ff0d067208 */ /* 0x000fe40001800000 */
[----:B------:R-:W-:Y:S01]  /*0ad0*/  FSEL R7, R7, RZ, P4 ;  /* 0x000000ff07077208 */ /* 0x000fe20002000000 */
[----:B------:R-:W-:Y:S06]  /*0ae0*/  @P0 EXIT ;  /* 0x000000000000094d */ /* 0x000fec0003800000 */
[----:B------:R-:W-:Y:S02]  /*0af0*/  ULDC.64 UR4, c[0x0][0x118] ;  /* 0x0000460000047ab9 */ /* 0x000fe40000000a00 */
[----:B------:R-:W-:Y:S01]  /*0b00*/  STG.E.128 [R2.64], R4 ;  /* 0x0000000402007986 */ /* 0x000fe2000c101d04 */
[----:B------:R-:W-:Y:S05]  /*0b10*/  EXIT ;  /* 0x000000000000794d */ /* 0x000fea0003800000 */
.L_x_0:
[----:B------:R-:W-:-:S00]  /*0b20*/  BRA `(.L_x_0) ;  /* 0xfffffff000007947 */ /* 0x000fc0000383ffff */
[----:B------:R-:W-:-:S00]  /*0b30*/  NOP ;  /* 0x0000000000007918 */ /* 0x000fc00000000000 */
        /* <DEDUP_REMOVED lines=12> */
.L_x_1:


//--------------------- .nv.global.init           --------------------------
	.section	.nv.global.init,"aw",@progbits
.nv.global.init:
	.type		_$_str,@object
	.size		_$_str,(_$_str_$_2 - _$_str)
_$_str:
        /*0000*/ 	.byte	0x5f, 0x5f, 0x43, 0x55, 0x44, 0x41, 0x5f, 0x46, 0x54, 0x5a, 0x00
	.type		_$_str_$_2,@object
	.size		_$_str_$_2,(.L_1 - _$_str_$_2)
_$_str_$_2:
        /*000b*/ 	.byte	0x5f, 0x5f, 0x43, 0x55, 0x44, 0x41, 0x5f, 0x50, 0x52, 0x45, 0x43, 0x5f, 0x53, 0x51, 0x52, 0x54
        /*001b*/ 	.byte	0x00
.L_1:
